	.headerflags	@"EF_CUDA_TEXMODE_UNIFIED EF_CUDA_64BIT_ADDRESS EF_CUDA_ACCELERATORS EF_CUDA_SM90 EF_CUDA_VIRTUAL_SM(EF_CUDA_SM90)"
	.elftype	@"ET_EXEC"


//--------------------- .nv.info                  --------------------------
	.section	.nv.info,"",@"SHT_CUDA_INFO"
	.align	4


	//----- nvinfo : EIATTR_REGCOUNT
	.align		4
        /*0000*/ 	.byte	0x04, 0x2f
        /*0002*/ 	.short	(.L_1 - .L_0)
	.align		4
.L_0:
        /*0004*/ 	.word	index@(triton_per_fused_mean_0)
        /*0008*/ 	.word	0x0000000e


	//----- nvinfo : EIATTR_MIN_STACK_SIZE
	.align		4
.L_1:
        /*000c*/ 	.byte	0x04, 0x12
        /*000e*/ 	.short	(.L_3 - .L_2)
	.align		4
.L_2:
        /*0010*/ 	.word	index@(triton_per_fused_mean_0)
        /*0014*/ 	.word	0x00000000


	//----- nvinfo : EIATTR_FRAME_SIZE
	.align		4
.L_3:
        /*0018*/ 	.byte	0x04, 0x11
        /*001a*/ 	.short	(.L_5 - .L_4)
	.align		4
.L_4:
        /*001c*/ 	.word	index@(triton_per_fused_mean_0)
        /*0020*/ 	.word	0x00000000


	//----- nvinfo : EIATTR_MIN_STACK_SIZE
	.align		4
.L_5:
        /*0024*/ 	.byte	0x04, 0x12
        /*0026*/ 	.short	(.L_7 - .L_6)
	.align		4
.L_6:
        /*0028*/ 	.word	index@(triton_per_fused_mean_0)
        /*002c*/ 	.word	0x00000000
.L_7:


//--------------------- .nv.info.triton_per_fused_mean_0 --------------------------
	.section	.nv.info.triton_per_fused_mean_0,"",@"SHT_CUDA_INFO"
	.sectionflags	@""
	.align	4


	//----- nvinfo : EIATTR_CUDA_API_VERSION
	.align		4
        /*0000*/ 	.byte	0x04, 0x37
        /*0002*/ 	.short	(.L_9 - .L_8)
.L_8:
        /*0004*/ 	.word	0x0000007c


	//----- nvinfo : EIATTR_KPARAM_INFO
	.align		4
.L_9:
        /*0008*/ 	.byte	0x04, 0x17
        /*000a*/ 	.short	(.L_11 - .L_10)
.L_10:
        /*000c*/ 	.word	0x00000000
        /*0010*/ 	.short	0x0003
        /*0012*/ 	.short	0x0014
        /*0014*/ 	.byte	0x00, 0xf0, 0x11, 0x00


	//----- nvinfo : EIATTR_KPARAM_INFO
	.align		4
.L_11:
        /*0018*/ 	.byte	0x04, 0x17
        /*001a*/ 	.short	(.L_13 - .L_12)
.L_12:
        /*001c*/ 	.word	0x00000000
        /*0020*/ 	.short	0x0002
        /*0022*/ 	.short	0x0010
        /*0024*/ 	.byte	0x00, 0xf0, 0x11, 0x00


	//----- nvinfo : EIATTR_KPARAM_INFO
	.align		4
.L_13:
        /*0028*/ 	.byte	0x04, 0x17
        /*002a*/ 	.short	(.L_15 - .L_14)
.L_14:
        /*002c*/ 	.word	0x00000000
        /*0030*/ 	.short	0x0001
        /*0032*/ 	.short	0x0008
        /*0034*/ 	.byte	0x00, 0xf4, 0x21, 0x00


	//----- nvinfo : EIATTR_KPARAM_INFO
	.align		4
.L_15:
        /*0038*/ 	.byte	0x04, 0x17
        /*003a*/ 	.short	(.L_17 - .L_16)
.L_16:
        /*003c*/ 	.word	0x00000000
        /*0040*/ 	.short	0x0000
        /*0042*/ 	.short	0x0000
        /*0044*/ 	.byte	0x00, 0xf4, 0x21, 0x00


	//----- nvinfo : EIATTR_SPARSE_MMA_MASK
	.align		4
.L_17:
        /*0048*/ 	.byte	0x03, 0x50
        /*004a*/ 	.short	0x0000


	//----- nvinfo : EIATTR_MAXREG_COUNT
	.align		4
        /*004c*/ 	.byte	0x03, 0x1b
        /*004e*/ 	.short	0x00ff


	//----- nvinfo : EIATTR_COOP_GROUP_MASK_REGIDS
	.align		4
        /*0050*/ 	.byte	0x04, 0x29
        /*0052*/ 	.short	(.L_19 - .L_18)


	//   ....[0]....
.L_18:
        /*0054*/ 	.word	0xffffffff


	//   ....[1]....
        /*0058*/ 	.word	0xffffffff


	//   ....[2]....
        /*005c*/ 	.word	0xffffffff


	//----- nvinfo : EIATTR_COOP_GROUP_INSTR_OFFSETS
	.align		4
.L_19:
        /*0060*/ 	.byte	0x04, 0x28
        /*0062*/ 	.short	(.L_21 - .L_20)


	//   ....[0]....
.L_20:
        /*0064*/ 	.word	0x00000160


	//   ....[1]....
        /*0068*/ 	.word	0x00000190


	//   ....[2]....
        /*006c*/ 	.word	0x000001c0


	//----- nvinfo : EIATTR_EXIT_INSTR_OFFSETS
	.align		4
.L_21:
        /*0070*/ 	.byte	0x04, 0x1c
        /*0072*/ 	.short	(.L_23 - .L_22)


	//   ....[0]....
.L_22:
        /*0074*/ 	.word	0x00000230


	//   ....[1]....
        /*0078*/ 	.word	0x00000260


	//----- nvinfo : EIATTR_REQNTID
	.align		4
.L_23:
        /*007c*/ 	.byte	0x04, 0x10
        /*007e*/ 	.short	(.L_25 - .L_24)
.L_24:
        /*0080*/ 	.word	0x00000040
        /*0084*/ 	.word	0x00000001
        /*0088*/ 	.word	0x00000001


	//----- nvinfo : EIATTR_CBANK_PARAM_SIZE
	.align		4
.L_25:
        /*008c*/ 	.byte	0x03, 0x19
        /*008e*/ 	.short	0x0018


	//----- nvinfo : EIATTR_PARAM_CBANK
	.align		4
        /*0090*/ 	.byte	0x04, 0x0a
        /*0092*/ 	.short	(.L_27 - .L_26)
	.align		4
.L_26:
        /*0094*/ 	.word	index@(.nv.constant0.triton_per_fused_mean_0)
        /*0098*/ 	.short	0x0210
        /*009a*/ 	.short	0x0018


	//----- nvinfo : EIATTR_SW_WAR
	.align		4
.L_27:
        /*009c*/ 	.byte	0x04, 0x36
        /*009e*/ 	.short	(.L_29 - .L_28)
.L_28:
        /*00a0*/ 	.word	0x00000008
.L_29:


//--------------------- .nv.callgraph             --------------------------
	.section	.nv.callgraph,"",@"SHT_CUDA_CALLGRAPH"
	.align	4
	.sectionentsize	8
	.align		4
        /*0000*/ 	.word	0x00000000
	.align		4
        /*0004*/ 	.word	0xffffffff
	.align		4
        /*0008*/ 	.word	0x00000000
	.align		4
        /*000c*/ 	.word	0xfffffffe
	.align		4
        /*0010*/ 	.word	0x00000000
	.align		4
        /*0014*/ 	.word	0xfffffffd
	.align		4
        /*0018*/ 	.word	0x00000000
	.align		4
        /*001c*/ 	.word	0xfffffffc


//--------------------- .text.triton_per_fused_mean_0 --------------------------
	.section	.text.triton_per_fused_mean_0,"ax",@progbits
	.sectionflags	@"SHF_BARRIERS=1"
	.align	128
        .global         triton_per_fused_mean_0
        .type           triton_per_fused_mean_0,@function
        .size           triton_per_fused_mean_0,(.L_x_1 - triton_per_fused_mean_0)
        .other          triton_per_fused_mean_0,@"STO_CUDA_ENTRY STV_DEFAULT"
triton_per_fused_mean_0:
.text.triton_per_fused_mean_0:
[----:B------:R-:W0:Y:S02]  /*0000*/  LDC R1, c[0x0][0x28] ;  /* 0x00000a00ff017b82 */ /* 0x000e240000000800 */
[----:B------:R-:W1:Y:S01]  /*0010*/  S2R R11, SR_TID.X ;  /* 0x00000000000b7919 */ /* 0x000e620000002100 */
[----:B------:R-:W2:Y:S01]  /*0020*/  LDC.64 R2, c[0x0][0x218] ;  /* 0x00008600ff027b82 */ /* 0x000ea20000000a00 */
[----:B------:R-:W-:Y:S01]  /*0030*/  ULDC.64 UR6, c[0x0][0x208] ;  /* 0x0000820000067ab9 */ /* 0x000fe20000000a00 */
[----:B------:R-:W3:Y:S01]  /*0040*/  S2R R0, SR_CTAID.X ;  /* 0x0000000000007919 */ /* 0x000ee20000002500 */
[----:B-1----:R-:W-:Y:S02]  /*0050*/  SHF.R.U32.HI R5, RZ, 0x3, R11 ;  /* 0x00000003ff057819 */ /* 0x002fe4000001160b */
[----:B------:R-:W-:Y:S01]  /*0060*/  SHF.L.U32 R4, R11, 0x1, RZ ;  /* 0x000000010b047819 */ /* 0x000fe200000006ff */
[----:B---3--:R-:W-:Y:S01]  /*0070*/  IMAD.SHL.U32 R0, R0, 0x8, RZ ;  /* 0x0000000800007824 */ /* 0x008fe200078e00ff */
[----:B------:R-:W-:Y:S02]  /*0080*/  SGXT.U32 R5, R5, 0x3 ;  /* 0x000000030505781a */ /* 0x000fe40000000000 */
[----:B------:R-:W-:-:S02]  /*0090*/  LOP3.LUT R7, R4, 0xe, RZ, 0xc0, !PT ;  /* 0x0000000e04077812 */ /* 0x000fc400078ec0ff */
[----:B------:R-:W-:-:S05]  /*00a0*/  LOP3.LUT R4, R0, R5, RZ, 0xfc, !PT ;  /* 0x0000000500047212 */ /* 0x000fca00078efcff */
[----:B------:R-:W-:-:S04]  /*00b0*/  IMAD R7, R4, 0x10, R7 ;  /* 0x0000001004077824 */ /* 0x000fc800078e0207 */
[----:B--2---:R-:W-:-:S06]  /*00c0*/  IMAD.WIDE R2, R7, 0x4, R2 ;  /* 0x0000000407027825 */ /* 0x004fcc00078e0202 */
[----:B------:R-:W2:Y:S01]  /*00d0*/  LDG.E.64 R2, desc[UR6][R2.64] ;  /* 0x0000000602027981 */ /* 0x000ea2000c1e1b00 */
[----:B------:R-:W1:Y:S01]  /*00e0*/  S2UR UR5, SR_CgaCtaId ;  /* 0x00000000000579c3 */ /* 0x000e620000008800 */
[----:B------:R-:W-:Y:S01]  /*00f0*/  UMOV UR4, 0x400 ;  /* 0x0000040000047882 */ /* 0x000fe20000000000 */
[----:B------:R-:W-:Y:S01]  /*0100*/  LOP3.LUT P0, RZ, R11, 0x38, RZ, 0xc0, !PT ;  /* 0x000000380bff7812 */ /* 0x000fe2000780c0ff */
[----:B-1----:R-:W-:-:S06]  /*0110*/  UPRMT UR4, UR5, 0x654, UR4 ;  /* 0x0000065405047896 */ /* 0x002fcc0008000004 */
[----:B------:R-:W-:Y:S02]  /*0120*/  LEA R10, R5, UR4, 0x2 ;  /* 0x00000004050a7c11 */ /* 0x000fe4000f8e10ff */
[----:B------:R-:W-:Y:S01]  /*0130*/  LOP3.LUT R5, R0, 0x7, R11, 0xf8, !PT ;  /* 0x0000000700057812 */ /* 0x000fe200078ef80b */
[----:B--2---:R-:W-:Y:S02]  /*0140*/  FADD R6, R2, R3 ;  /* 0x0000000302067221 */ /* 0x004fe40000000000 */
[----:B------:R-:W1:Y:S03]  /*0150*/  LDC.64 R2, c[0x0][0x210] ;  /* 0x00008400ff027b82 */ /* 0x000e660000000a00 */
[----:B------:R-:W2:Y:S01]  /*0160*/  SHFL.BFLY PT, R7, R6, 0x4, 0x1f ;  /* 0x0c801f0006077f89 */ /* 0x000ea200000e0000 */
[----:B-1----:R-:W-:-:S04]  /*0170*/  IMAD.WIDE R2, R5, 0x4, R2 ;  /* 0x0000000405027825 */ /* 0x002fc800078e0202 */
[----:B--2---:R-:W-:-:S05]  /*0180*/  FADD R7, R6, R7 ;  /* 0x0000000706077221 */ /* 0x004fca0000000000 */
[----:B------:R-:W1:Y:S02]  /*0190*/  SHFL.BFLY PT, R4, R7, 0x2, 0x1f ;  /* 0x0c401f0007047f89 */ /* 0x000e6400000e0000 */
[----:B-1----:R-:W-:Y:S01]  /*01a0*/  FADD R8, R7, R4 ;  /* 0x0000000407087221 */ /* 0x002fe20000000000 */
[----:B------:R-:W-:-:S04]  /*01b0*/  LOP3.LUT R4, R11, 0x7, RZ, 0xc0, !PT ;  /* 0x000000070b047812 */ /* 0x000fc800078ec0ff */
[----:B------:R-:W1:Y:S01]  /*01c0*/  SHFL.BFLY PT, R9, R8, 0x1, 0x1f ;  /* 0x0c201f0008097f89 */ /* 0x000e6200000e0000 */
[----:B------:R-:W-:Y:S01]  /*01d0*/  LEA R4, R4, UR4, 0x2 ;  /* 0x0000000404047c11 */ /* 0x000fe2000f8e10ff */
[----:B-1----:R-:W-:-:S05]  /*01e0*/  FADD R9, R8, R9 ;  /* 0x0000000908097221 */ /* 0x002fca0000000000 */
[----:B------:R1:W-:Y:S01]  /*01f0*/  STS [R10], R9 ;  /* 0x000000090a007388 */ /* 0x0003e20000000800 */
[----:B------:R-:W-:Y:S06]  /*0200*/  BAR.SYNC.DEFER_BLOCKING 0x0 ;  /* 0x0000000000007b1d */ /* 0x000fec0000010000 */
[----:B------:R-:W2:Y:S02]  /*0210*/  LDS R4, [R4] ;  /* 0x0000000004047984 */ /* 0x000ea40000000800 */
[----:B------:R-:W-:Y:S06]  /*0220*/  BAR.SYNC.DEFER_BLOCKING 0x0 ;  /* 0x0000000000007b1d */ /* 0x000fec0000010000 */
[----:B-1----:R-:W-:Y:S05]  /*0230*/  @P0 EXIT ;  /* 0x000000000000094d */ /* 0x002fea0003800000 */
[----:B--2---:R-:W-:-:S05]  /*0240*/  FMUL R5, R4, 0.0625 ;  /* 0x3d80000004057820 */ /* 0x004fca0000400000 */
[----:B------:R-:W-:Y:S01]  /*0250*/  STG.E desc[UR6][R2.64], R5 ;  /* 0x0000000502007986 */ /* 0x000fe2000c101906 */
[----:B------:R-:W-:Y:S05]  /*0260*/  EXIT ;  /* 0x000000000000794d */ /* 0x000fea0003800000 */
.L_x_0:
[----:B------:R-:W-:-:S00]  /*0270*/  BRA `(.L_x_0) ;  /* 0xfffffffc00fc7947 */ /* 0x000fc0000383ffff */
[----:B------:R-:W-:-:S00]  /*0280*/  NOP ;  /* 0x0000000000007918 */ /* 0x000fc00000000000 */
[----:B------:R-:W-:-:S00]  /*0290*/  NOP ;  /* 0x0000000000007918 */ /* 0x000fc00000000000 */
[----:B------:R-:W-:-:S00]  /*02a0*/  NOP ;  /* 0x0000000000007918 */ /* 0x000fc00000000000 */
[----:B------:R-:W-:-:S00]  /*02b0*/  NOP ;  /* 0x0000000000007918 */ /* 0x000fc00000000000 */
[----:B------:R-:W-:-:S00]  /*02c0*/  NOP ;  /* 0x0000000000007918 */ /* 0x000fc00000000000 */
[----:B------:R-:W-:-:S00]  /*02d0*/  NOP ;  /* 0x0000000000007918 */ /* 0x000fc00000000000 */
[----:B------:R-:W-:-:S00]  /*02e0*/  NOP ;  /* 0x0000000000007918 */ /* 0x000fc00000000000 */
[----:B------:R-:W-:-:S00]  /*02f0*/  NOP ;  /* 0x0000000000007918 */ /* 0x000fc00000000000 */
.L_x_1:


//--------------------- .nv.shared.triton_per_fused_mean_0 --------------------------
	.section	.nv.shared.triton_per_fused_mean_0,"aw",@nobits
	.sectionflags	@""
	.align	16
	.zero		1024


//--------------------- .nv.constant0.triton_per_fused_mean_0 --------------------------
	.section	.nv.constant0.triton_per_fused_mean_0,"a",@progbits
	.sectionflags	@""
	.align	4
.nv.constant0.triton_per_fused_mean_0:
	.zero		552
